	.headerflags	@"EF_CUDA_TEXMODE_UNIFIED EF_CUDA_64BIT_ADDRESS EF_CUDA_ACCELERATORS EF_CUDA_SM90 EF_CUDA_VIRTUAL_SM(EF_CUDA_SM90)"
	.elftype	@"ET_EXEC"


//--------------------- .nv.info                  --------------------------
	.section	.nv.info,"",@"SHT_CUDA_INFO"
	.align	4


	//----- nvinfo : EIATTR_REGCOUNT
	.align		4
        /*0000*/ 	.byte	0x04, 0x2f
        /*0002*/ 	.short	(.L_3 - .L_2)
	.align		4
.L_2:
        /*0004*/ 	.word	index@(triton_poi_fused__native_batch_norm_legit_no_training__prelu_kernel_add_14)
        /*0008*/ 	.word	0x00000016


	//----- nvinfo : EIATTR_MIN_STACK_SIZE
	.align		4
.L_3:
        /*000c*/ 	.byte	0x04, 0x12
        /*000e*/ 	.short	(.L_5 - .L_4)
	.align		4
.L_4:
        /*0010*/ 	.word	index@(triton_poi_fused__native_batch_norm_legit_no_training__prelu_kernel_add_14)
        /*0014*/ 	.word	0x00000000


	//----- nvinfo : EIATTR_FRAME_SIZE
	.align		4
.L_5:
        /*0018*/ 	.byte	0x04, 0x11
        /*001a*/ 	.short	(.L_7 - .L_6)
	.align		4
.L_6:
        /*001c*/ 	.word	index@(triton_poi_fused__native_batch_norm_legit_no_training__prelu_kernel_add_14)
        /*0020*/ 	.word	0x00000000


	//----- nvinfo : EIATTR_MIN_STACK_SIZE
	.align		4
.L_7:
        /*0024*/ 	.byte	0x04, 0x12
        /*0026*/ 	.short	(.L_9 - .L_8)
	.align		4
.L_8:
        /*0028*/ 	.word	index@(triton_poi_fused__native_batch_norm_legit_no_training__prelu_kernel_add_14)
        /*002c*/ 	.word	0x00000000
.L_9:


//--------------------- .nv.info.triton_poi_fused__native_batch_norm_legit_no_training__prelu_kernel_add_14 --------------------------
	.section	.nv.info.triton_poi_fused__native_batch_norm_legit_no_training__prelu_kernel_add_14,"",@"SHT_CUDA_INFO"
	.sectionflags	@""
	.align	4


	//----- nvinfo : EIATTR_CUDA_API_VERSION
	.align		4
        /*0000*/ 	.byte	0x04, 0x37
        /*0002*/ 	.short	(.L_11 - .L_10)
.L_10:
        /*0004*/ 	.word	0x0000007c


	//----- nvinfo : EIATTR_KPARAM_INFO
	.align		4
.L_11:
        /*0008*/ 	.byte	0x04, 0x17
        /*000a*/ 	.short	(.L_13 - .L_12)
.L_12:
        /*000c*/ 	.word	0x00000000
        /*0010*/ 	.short	0x0008
        /*0012*/ 	.short	0x0040
        /*0014*/ 	.byte	0x00, 0xf0, 0x11, 0x00


	//----- nvinfo : EIATTR_KPARAM_INFO
	.align		4
.L_13:
        /*0018*/ 	.byte	0x04, 0x17
        /*001a*/ 	.short	(.L_15 - .L_14)
.L_14:
        /*001c*/ 	.word	0x00000000
        /*0020*/ 	.short	0x0007
        /*0022*/ 	.short	0x0038
        /*0024*/ 	.byte	0x00, 0xf4, 0x21, 0x00


	//----- nvinfo : EIATTR_KPARAM_INFO
	.align		4
.L_15:
        /*0028*/ 	.byte	0x04, 0x17
        /*002a*/ 	.short	(.L_17 - .L_16)
.L_16:
        /*002c*/ 	.word	0x00000000
        /*0030*/ 	.short	0x0006
        /*0032*/ 	.short	0x0030
        /*0034*/ 	.byte	0x00, 0xf4, 0x21, 0x00


	//----- nvinfo : EIATTR_KPARAM_INFO
	.align		4
.L_17:
        /*0038*/ 	.byte	0x04, 0x17
        /*003a*/ 	.short	(.L_19 - .L_18)
.L_18:
        /*003c*/ 	.word	0x00000000
        /*0040*/ 	.short	0x0005
        /*0042*/ 	.short	0x0028
        /*0044*/ 	.byte	0x00, 0xf4, 0x21, 0x00


	//----- nvinfo : EIATTR_KPARAM_INFO
	.align		4
.L_19:
        /*0048*/ 	.byte	0x04, 0x17
        /*004a*/ 	.short	(.L_21 - .L_20)
.L_20:
        /*004c*/ 	.word	0x00000000
        /*0050*/ 	.short	0x0004
        /*0052*/ 	.short	0x0020
        /*0054*/ 	.byte	0x00, 0xf4, 0x21, 0x00


	//----- nvinfo : EIATTR_KPARAM_INFO
	.align		4
.L_21:
        /*0058*/ 	.byte	0x04, 0x17
        /*005a*/ 	.short	(.L_23 - .L_22)
.L_22:
        /*005c*/ 	.word	0x00000000
        /*0060*/ 	.short	0x0003
        /*0062*/ 	.short	0x0018
        /*0064*/ 	.byte	0x00, 0xf4, 0x21, 0x00


	//----- nvinfo : EIATTR_KPARAM_INFO
	.align		4
.L_23:
        /*0068*/ 	.byte	0x04, 0x17
        /*006a*/ 	.short	(.L_25 - .L_24)
.L_24:
        /*006c*/ 	.word	0x00000000
        /*0070*/ 	.short	0x0002
        /*0072*/ 	.short	0x0010
        /*0074*/ 	.byte	0x00, 0xf4, 0x21, 0x00


	//----- nvinfo : EIATTR_KPARAM_INFO
	.align		4
.L_25:
        /*0078*/ 	.byte	0x04, 0x17
        /*007a*/ 	.short	(.L_27 - .L_26)
.L_26:
        /*007c*/ 	.word	0x00000000
        /*0080*/ 	.short	0x0001
        /*0082*/ 	.short	0x0008
        /*0084*/ 	.byte	0x00, 0xf4, 0x21, 0x00


	//----- nvinfo : EIATTR_KPARAM_INFO
	.align		4
.L_27:
        /*0088*/ 	.byte	0x04, 0x17
        /*008a*/ 	.short	(.L_29 - .L_28)
.L_28:
        /*008c*/ 	.word	0x00000000
        /*0090*/ 	.short	0x0000
        /*0092*/ 	.short	0x0000
        /*0094*/ 	.byte	0x00, 0xf4, 0x21, 0x00


	//----- nvinfo : EIATTR_SPARSE_MMA_MASK
	.align		4
.L_29:
        /*0098*/ 	.byte	0x03, 0x50
        /*009a*/ 	.short	0x0000


	//----- nvinfo : EIATTR_MAXREG_COUNT
	.align		4
        /*009c*/ 	.byte	0x03, 0x1b
        /*009e*/ 	.short	0x00ff


	//----- nvinfo : EIATTR_EXIT_INSTR_OFFSETS
	.align		4
        /*00a0*/ 	.byte	0x04, 0x1c
        /*00a2*/ 	.short	(.L_31 - .L_30)


	//   ....[0]....
.L_30:
        /*00a4*/ 	.word	0x00000370


	//----- nvinfo : EIATTR_REQNTID
	.align		4
.L_31:
        /*00a8*/ 	.byte	0x04, 0x10
        /*00aa*/ 	.short	(.L_33 - .L_32)
.L_32:
        /*00ac*/ 	.word	0x00000080
        /*00b0*/ 	.word	0x00000001
        /*00b4*/ 	.word	0x00000001


	//----- nvinfo : EIATTR_CBANK_PARAM_SIZE
	.align		4
.L_33:
        /*00b8*/ 	.byte	0x03, 0x19
        /*00ba*/ 	.short	0x0044


	//----- nvinfo : EIATTR_PARAM_CBANK
	.align		4
        /*00bc*/ 	.byte	0x04, 0x0a
        /*00be*/ 	.short	(.L_35 - .L_34)
	.align		4
.L_34:
        /*00c0*/ 	.word	index@(.nv.constant0.triton_poi_fused__native_batch_norm_legit_no_training__prelu_kernel_add_14)
        /*00c4*/ 	.short	0x0210
        /*00c6*/ 	.short	0x0044


	//----- nvinfo : EIATTR_SW_WAR
	.align		4
.L_35:
        /*00c8*/ 	.byte	0x04, 0x36
        /*00ca*/ 	.short	(.L_37 - .L_36)
.L_36:
        /*00cc*/ 	.word	0x00000008
.L_37:


//--------------------- .nv.callgraph             --------------------------
	.section	.nv.callgraph,"",@"SHT_CUDA_CALLGRAPH"
	.align	4
	.sectionentsize	8
	.align		4
        /*0000*/ 	.word	0x00000000
	.align		4
        /*0004*/ 	.word	0xffffffff
	.align		4
        /*0008*/ 	.word	0x00000000
	.align		4
        /*000c*/ 	.word	0xfffffffe
	.align		4
        /*0010*/ 	.word	0x00000000
	.align		4
        /*0014*/ 	.word	0xfffffffd
	.align		4
        /*0018*/ 	.word	0x00000000
	.align		4
        /*001c*/ 	.word	0xfffffffc


//--------------------- .nv.constant4             --------------------------
	.section	.nv.constant4,"a",@progbits
	.align	8
	.align		8
.nv.constant4:
        /*0000*/ 	.dword	_$_str
	.align		8
        /*0008*/ 	.dword	_$_str_$_2


//--------------------- .text.triton_poi_fused__native_batch_norm_legit_no_training__prelu_kernel_add_14 --------------------------
	.section	.text.triton_poi_fused__native_batch_norm_legit_no_training__prelu_kernel_add_14,"ax",@progbits
	.align	128
        .global         triton_poi_fused__native_batch_norm_legit_no_training__prelu_kernel_add_14
        .type           triton_poi_fused__native_batch_norm_legit_no_training__prelu_kernel_add_14,@function
        .size           triton_poi_fused__native_batch_norm_legit_no_training__prelu_kernel_add_14,(.L_x_1 - triton_poi_fused__native_batch_norm_legit_no_training__prelu_kernel_add_14)
        .other          triton_poi_fused__native_batch_norm_legit_no_training__prelu_kernel_add_14,@"STO_CUDA_ENTRY STV_DEFAULT"
triton_poi_fused__native_batch_norm_legit_no_training__prelu_kernel_add_14:
.text.triton_poi_fused__native_batch_norm_legit_no_training__prelu_kernel_add_14:
[----:B------:R-:W-:Y:S01]  /*0000*/  LDC R1, c[0x0][0x28] ;  /* 0x00000a00ff017b82 */ /* 0x000fe20000000800 */
[----:B------:R-:W1:Y:S07]  /*0010*/  S2R R0, SR_TID.X ;  /* 0x0000000000007919 */ /* 0x000e6e0000002100 */
[----:B------:R-:W2:Y:S01]  /*0020*/  LDC.64 R12, c[0x0][0x228] ;  /* 0x00008a00ff0c7b82 */ /* 0x000ea20000000a00 */
[----:B------:R-:W-:Y:S01]  /*0030*/  ULDC.64 UR4, c[0x0][0x208] ;  /* 0x0000820000047ab9 */ /* 0x000fe20000000a00 */
[----:B------:R-:W3:Y:S06]  /*0040*/  S2R R3, SR_CTAID.X ;  /* 0x0000000000037919 */ /* 0x000eec0000002500 */
[----:B------:R-:W4:Y:S08]  /*0050*/  LDC.64 R8, c[0x0][0x218] ;  /* 0x00008600ff087b82 */ /* 0x000f300000000a00 */
[----:B------:R-:W5:Y:S08]  /*0060*/  LDC.64 R10, c[0x0][0x220] ;  /* 0x00008800ff0a7b82 */ /* 0x000f700000000a00 */
[----:B------:R-:W5:Y:S01]  /*0070*/  LDC.64 R14, c[0x0][0x230] ;  /* 0x00008c00ff0e7b82 */ /* 0x000f620000000a00 */
[----:B-1----:R-:W-:-:S07]  /*0080*/  LOP3.LUT R0, R0, 0x7f, RZ, 0xc0, !PT ;  /* 0x0000007f00007812 */ /* 0x002fce00078ec0ff */
[----:B------:R-:W1:Y:S01]  /*0090*/  LDC.64 R16, c[0x0][0x238] ;  /* 0x00008e00ff107b82 */ /* 0x000e620000000a00 */
[----:B---3--:R-:W-:Y:S02]  /*00a0*/  SHF.R.S32.HI R2, RZ, 0x18, R3 ;  /* 0x00000018ff027819 */ /* 0x008fe40000011403 */
[----:B------:R-:W-:Y:S02]  /*00b0*/  LEA R0, R3, R0, 0x7 ;  /* 0x0000000003007211 */ /* 0x000fe400078e38ff */
[----:B------:R-:W-:-:S03]  /*00c0*/  SGXT R3, R2, 0x1 ;  /* 0x000000010203781a */ /* 0x000fc60000000200 */
[----:B------:R-:W3:Y:S01]  /*00d0*/  LDC.64 R18, c[0x0][0x248] ;  /* 0x00009200ff127b82 */ /* 0x000ee20000000a00 */
[----:B------:R-:W-:-:S04]  /*00e0*/  LEA.HI R3, R3, R0, RZ, 0x8 ;  /* 0x0000000003037211 */ /* 0x000fc800078f40ff */
[----:B------:R-:W-:-:S05]  /*00f0*/  SHF.R.S32.HI R3, RZ, 0x8, R3 ;  /* 0x00000008ff037819 */ /* 0x000fca0000011403 */
[----:B------:R-:W-:-:S05]  /*0100*/  IMAD.HI R2, R3, 0x2aaaaaab, RZ ;  /* 0x2aaaaaab03027827 */ /* 0x000fca00078e02ff */
[----:B------:R-:W-:-:S04]  /*0110*/  SHF.R.U32.HI R5, RZ, 0x1f, R2 ;  /* 0x0000001fff057819 */ /* 0x000fc80000011602 */
[----:B------:R-:W-:Y:S01]  /*0120*/  LEA.HI R2, R2, R5, RZ, 0x1e ;  /* 0x0000000502027211 */ /* 0x000fe200078ff0ff */
[----:B----4-:R-:W-:Y:S01]  /*0130*/  IMAD.WIDE R8, R0, 0x4, R8 ;  /* 0x0000000400087825 */ /* 0x010fe200078e0208 */
[----:B------:R-:W4:Y:S03]  /*0140*/  LDC.64 R4, c[0x0][0x240] ;  /* 0x00009000ff047b82 */ /* 0x000f260000000a00 */
[----:B------:R-:W-:Y:S01]  /*0150*/  IMAD R3, R2, -0x18, R3 ;  /* 0xffffffe802037824 */ /* 0x000fe200078e0203 */
[----:B------:R-:W3:Y:S03]  /*0160*/  LDG.E R6, desc[UR4][R8.64] ;  /* 0x0000000408067981 */ /* 0x000ee6000c1e1900 */
[----:B--2---:R-:W-:-:S05]  /*0170*/  IMAD.WIDE R12, R3, 0x4, R12 ;  /* 0x00000004030c7825 */ /* 0x004fca00078e020c */
[----:B------:R2:W3:Y:S01]  /*0180*/  LDG.E.EL R2, desc[UR4][R12.64] ;  /* 0x000000040c027981 */ /* 0x0004e2000c2e1900 */
[----:B-----5:R-:W-:-:S05]  /*0190*/  IMAD.WIDE R10, R3, 0x4, R10 ;  /* 0x00000004030a7825 */ /* 0x020fca00078e020a */
[----:B------:R-:W5:Y:S01]  /*01a0*/  LDG.E.EL R7, desc[UR4][R10.64] ;  /* 0x000000040a077981 */ /* 0x000f62000c2e1900 */
[----:B0-2---:R-:W-:-:S04]  /*01b0*/  IMAD.WIDE R12, R3, 0x4, R14 ;  /* 0x00000004030c7825 */ /* 0x005fc800078e020e */
[C---:B-1----:R-:W-:Y:S02]  /*01c0*/  IMAD.WIDE R14, R3.reuse, 0x4, R16 ;  /* 0x00000004030e7825 */ /* 0x042fe400078e0210 */
[----:B------:R-:W2:Y:S04]  /*01d0*/  LDG.E.EL R12, desc[UR4][R12.64] ;  /* 0x000000040c0c7981 */ /* 0x000ea8000c2e1900 */
[----:B------:R-:W2:Y:S01]  /*01e0*/  LDG.E.EL R15, desc[UR4][R14.64] ;  /* 0x000000040e0f7981 */ /* 0x000ea2000c2e1900 */
[----:B----4-:R-:W-:-:S04]  /*01f0*/  IMAD.WIDE R4, R3, 0x4, R4 ;  /* 0x0000000403047825 */ /* 0x010fc800078e0204 */
[----:B---3--:R-:W-:Y:S02]  /*0200*/  IMAD.WIDE R16, R0, 0x4, R18 ;  /* 0x0000000400107825 */ /* 0x008fe400078e0212 */
[----:B------:R-:W3:Y:S04]  /*0210*/  LDG.E.EL R4, desc[UR4][R4.64] ;  /* 0x0000000404047981 */ /* 0x000ee8000c2e1900 */
[----:B------:R-:W4:Y:S01]  /*0220*/  LDG.E R16, desc[UR4][R16.64] ;  /* 0x0000000410107981 */ /* 0x000f22000c1e1900 */
[----:B------:R-:W-:Y:S01]  /*0230*/  HFMA2.MMA R3, -RZ, RZ, 1.625, 0 ;  /* 0x3e800000ff037435 */ /* 0x000fe200000001ff */
[----:B------:R-:W-:-:S04]  /*0240*/  FADD R2, R2, 9.9999997473787516356e-06 ;  /* 0x3727c5ac02027421 */ /* 0x000fc80000000000 */
[----:B------:R-:W0:Y:S02]  /*0250*/  MUFU.SQRT R8, R2 ;  /* 0x0000000200087308 */ /* 0x000e240000002000 */
[C---:B0-----:R-:W-:Y:S02]  /*0260*/  FSETP.GT.AND P0, PT, R8.reuse, 8.50705917302346158658e+37, PT ;  /* 0x7e8000000800780b */ /* 0x041fe40003f04000 */
[----:B------:R-:W-:-:S11]  /*0270*/  FSETP.GEU.AND P1, PT, R8, 1.175494350822287508e-38, PT ;  /* 0x008000000800780b */ /* 0x000fd60003f2e000 */
[----:B------:R-:W-:-:S04]  /*0280*/  @P0 FMUL R8, R8, 0.25 ;  /* 0x3e80000008080820 */ /* 0x000fc80000400000 */
[----:B------:R-:W-:-:S06]  /*0290*/  @!P1 FMUL R8, R8, 16777216 ;  /* 0x4b80000008089820 */ /* 0x000fcc0000400000 */
[----:B------:R-:W0:Y:S01]  /*02a0*/  MUFU.RCP R8, R8 ;  /* 0x0000000800087308 */ /* 0x000e220000001000 */
[----:B------:R-:W-:Y:S01]  /*02b0*/  FSEL R3, R3, 1, P0 ;  /* 0x3f80000003037808 */ /* 0x000fe20000000000 */
[----:B-----5:R-:W-:-:S04]  /*02c0*/  FADD R6, R6, -R7 ;  /* 0x8000000706067221 */ /* 0x020fc80000000000 */
[----:B------:R-:W-:-:S04]  /*02d0*/  @!P1 FMUL R3, R3, 16777216 ;  /* 0x4b80000003039820 */ /* 0x000fc80000400000 */
[----:B0-----:R-:W-:-:S04]  /*02e0*/  FMUL R3, R8, R3 ;  /* 0x0000000308037220 */ /* 0x001fc80000400000 */
[----:B------:R-:W-:Y:S02]  /*02f0*/  FMUL R6, R6, R3 ;  /* 0x0000000306067220 */ /* 0x000fe40000400000 */
[----:B------:R-:W0:Y:S02]  /*0300*/  LDC.64 R2, c[0x0][0x210] ;  /* 0x00008400ff027b82 */ /* 0x000e240000000a00 */
[----:B--2---:R-:W-:-:S05]  /*0310*/  FFMA R15, R12, R6, R15 ;  /* 0x000000060c0f7223 */ /* 0x004fca000000000f */
[----:B------:R-:W-:-:S13]  /*0320*/  FSETP.GT.AND P0, PT, R15, RZ, PT ;  /* 0x000000ff0f00720b */ /* 0x000fda0003f04000 */
[----:B---3--:R-:W-:Y:S01]  /*0330*/  @!P0 FMUL R15, R4, R15 ;  /* 0x0000000f040f8220 */ /* 0x008fe20000400000 */
[----:B0-----:R-:W-:-:S04]  /*0340*/  IMAD.WIDE R2, R0, 0x4, R2 ;  /* 0x0000000400027825 */ /* 0x001fc800078e0202 */
[----:B----4-:R-:W-:-:S05]  /*0350*/  FADD R15, R16, R15 ;  /* 0x0000000f100f7221 */ /* 0x010fca0000000000 */
[----:B------:R-:W-:Y:S01]  /*0360*/  STG.E desc[UR4][R2.64], R15 ;  /* 0x0000000f02007986 */ /* 0x000fe2000c101904 */
[----:B------:R-:W-:Y:S05]  /*0370*/  EXIT ;  /* 0x000000000000794d */ /* 0x000fea0003800000 */
.L_x_0:
[----:B------:R-:W-:-:S00]  /*0380*/  BRA `(.L_x_0) ;  /* 0xfffffffc00fc7947 */ /* 0x000fc0000383ffff */
[----:B------:R-:W-:-:S00]  /*0390*/  NOP ;  /* 0x0000000000007918 */ /* 0x000fc00000000000 */
        /* <DEDUP_REMOVED lines=14> */
.L_x_1:


//--------------------- .nv.global.init           --------------------------
	.section	.nv.global.init,"aw",@progbits
.nv.global.init:
	.type		_$_str,@object
	.size		_$_str,(_$_str_$_2 - _$_str)
_$_str:
        /*0000*/ 	.byte	0x5f, 0x5f, 0x43, 0x55, 0x44, 0x41, 0x5f, 0x46, 0x54, 0x5a, 0x00
	.type		_$_str_$_2,@object
	.size		_$_str_$_2,(.L_1 - _$_str_$_2)
_$_str_$_2:
        /*000b*/ 	.byte	0x5f, 0x5f, 0x43, 0x55, 0x44, 0x41, 0x5f, 0x50, 0x52, 0x45, 0x43, 0x5f, 0x53, 0x51, 0x52, 0x54
        /*001b*/ 	.byte	0x00
.L_1:


//--------------------- .nv.constant0.triton_poi_fused__native_batch_norm_legit_no_training__prelu_kernel_add_14 --------------------------
	.section	.nv.constant0.triton_poi_fused__native_batch_norm_legit_no_training__prelu_kernel_add_14,"a",@progbits
	.sectionflags	@""
	.align	4
.nv.constant0.triton_poi_fused__native_batch_norm_legit_no_training__prelu_kernel_add_14:
	.zero		596
